//
// Generated by NVIDIA NVVM Compiler
//
// Compiler Build ID: CL-36424714
// Cuda compilation tools, release 13.0, V13.0.88
// Based on NVVM 20.0.0
//

.version 9.0
.target sm_100
.address_size 64

	// .globl	_Z21fft16_unrolled_kernelPK6float2PS_i
.const .align 4 .b8 TWIDDLE_16_COS[32] = {0, 0, 128, 63, 102, 131, 108, 63, 247, 4, 53, 63, 7, 239, 195, 62, 0, 0, 0, 0, 7, 239, 195, 190, 247, 4, 53, 191, 102, 131, 108, 191};
.const .align 4 .b8 TWIDDLE_16_SIN[32] = {0, 0, 0, 0, 7, 239, 195, 190, 247, 4, 53, 191, 102, 131, 108, 191, 0, 0, 128, 191, 102, 131, 108, 191, 247, 4, 53, 191, 7, 239, 195, 190};
// _ZZ21fft16_unrolled_kernelPK6float2PS_iE4data has been demoted

.visible .entry _Z21fft16_unrolled_kernelPK6float2PS_i(
	.param .u64 .ptr .align 1 _Z21fft16_unrolled_kernelPK6float2PS_i_param_0,
	.param .u64 .ptr .align 1 _Z21fft16_unrolled_kernelPK6float2PS_i_param_1,
	.param .u32 _Z21fft16_unrolled_kernelPK6float2PS_i_param_2
)
{
	.reg .pred 	%p<6>;
	.reg .b16 	%rs<13>;
	.reg .b32 	%r<35>;
	.reg .b32 	%f<65>;
	.reg .b64 	%rd<24>;
	// demoted variable
	.shared .align 8 .b8 _ZZ21fft16_unrolled_kernelPK6float2PS_iE4data[128];
	ld.param.u64 	%rd1, [_Z21fft16_unrolled_kernelPK6float2PS_i_param_0];
	ld.param.u64 	%rd2, [_Z21fft16_unrolled_kernelPK6float2PS_i_param_1];
	ld.param.u32 	%r4, [_Z21fft16_unrolled_kernelPK6float2PS_i_param_2];
	mov.u32 	%r1, %ctaid.x;
	mov.u32 	%r2, %tid.x;
	setp.ge.s32 	%p1, %r1, %r4;
	@%p1 bra 	$L__BB0_10;
	cvta.to.global.u64 	%rd3, %rd1;
	shl.b32 	%r5, %r1, 4;
	add.s32 	%r3, %r5, %r2;
	cvt.u16.u32 	%rs1, %r2;
	and.b16  	%rs2, %rs1, 8;
	shl.b16 	%rs3, %rs1, 1;
	and.b16  	%rs4, %rs3, 4;
	shl.b16 	%rs5, %rs1, 3;
	and.b16  	%rs6, %rs5, 8;
	or.b16  	%rs7, %rs6, %rs4;
	shr.u16 	%rs8, %rs1, 1;
	and.b16  	%rs9, %rs8, 2;
	or.b16  	%rs10, %rs7, %rs9;
	shr.u16 	%rs11, %rs2, 3;
	or.b16  	%rs12, %rs10, %rs11;
	mul.wide.u32 	%rd4, %r3, 8;
	add.s64 	%rd5, %rd3, %rd4;
	ld.global.nc.v2.f32 	{%f1, %f2}, [%rd5];
	mul.wide.u16 	%r6, %rs12, 8;
	mov.u32 	%r7, _ZZ21fft16_unrolled_kernelPK6float2PS_iE4data;
	add.s32 	%r8, %r7, %r6;
	st.shared.v2.f32 	[%r8], {%f1, %f2};
	bar.sync 	0;
	setp.gt.u32 	%p2, %r2, 7;
	@%p2 bra 	$L__BB0_3;
	ld.const.f32 	%f3, [TWIDDLE_16_COS];
	ld.const.f32 	%f4, [TWIDDLE_16_SIN];
	shl.b32 	%r9, %r2, 4;
	add.s32 	%r11, %r7, %r9;
	ld.shared.v2.f32 	{%f5, %f6}, [%r11];
	ld.shared.v2.f32 	{%f7, %f8}, [%r11+8];
	mul.f32 	%f9, %f3, %f7;
	mul.f32 	%f10, %f4, %f8;
	sub.f32 	%f11, %f9, %f10;
	mul.f32 	%f12, %f3, %f8;
	fma.rn.f32 	%f13, %f4, %f7, %f12;
	add.f32 	%f14, %f5, %f11;
	add.f32 	%f15, %f6, %f13;
	st.shared.v2.f32 	[%r11], {%f14, %f15};
	sub.f32 	%f16, %f5, %f11;
	sub.f32 	%f17, %f6, %f13;
	st.shared.v2.f32 	[%r11+8], {%f16, %f17};
$L__BB0_3:
	setp.gt.u32 	%p3, %r2, 7;
	bar.sync 	0;
	@%p3 bra 	$L__BB0_5;
	shl.b32 	%r12, %r2, 1;
	and.b32  	%r13, %r12, 12;
	and.b32  	%r14, %r2, 1;
	or.b32  	%r15, %r13, %r14;
	shl.b32 	%r16, %r2, 2;
	and.b32  	%r17, %r16, 4;
	mul.wide.u32 	%rd6, %r17, 4;
	mov.u64 	%rd7, TWIDDLE_16_COS;
	add.s64 	%rd8, %rd7, %rd6;
	ld.const.f32 	%f18, [%rd8];
	mov.u64 	%rd9, TWIDDLE_16_SIN;
	add.s64 	%rd10, %rd9, %rd6;
	ld.const.f32 	%f19, [%rd10];
	shl.b32 	%r18, %r15, 3;
	add.s32 	%r20, %r7, %r18;
	ld.shared.v2.f32 	{%f20, %f21}, [%r20];
	ld.shared.v2.f32 	{%f22, %f23}, [%r20+16];
	mul.f32 	%f24, %f18, %f22;
	mul.f32 	%f25, %f19, %f23;
	sub.f32 	%f26, %f24, %f25;
	mul.f32 	%f27, %f18, %f23;
	fma.rn.f32 	%f28, %f19, %f22, %f27;
	add.f32 	%f29, %f20, %f26;
	add.f32 	%f30, %f21, %f28;
	st.shared.v2.f32 	[%r20], {%f29, %f30};
	sub.f32 	%f31, %f20, %f26;
	sub.f32 	%f32, %f21, %f28;
	st.shared.v2.f32 	[%r20+16], {%f31, %f32};
$L__BB0_5:
	setp.gt.u32 	%p4, %r2, 7;
	bar.sync 	0;
	@%p4 bra 	$L__BB0_7;
	shl.b32 	%r21, %r2, 1;
	and.b32  	%r22, %r21, 8;
	and.b32  	%r23, %r2, 3;
	or.b32  	%r24, %r22, %r23;
	and.b32  	%r25, %r21, 6;
	mul.wide.u32 	%rd11, %r25, 4;
	mov.u64 	%rd12, TWIDDLE_16_COS;
	add.s64 	%rd13, %rd12, %rd11;
	ld.const.f32 	%f33, [%rd13];
	mov.u64 	%rd14, TWIDDLE_16_SIN;
	add.s64 	%rd15, %rd14, %rd11;
	ld.const.f32 	%f34, [%rd15];
	shl.b32 	%r26, %r24, 3;
	add.s32 	%r28, %r7, %r26;
	ld.shared.v2.f32 	{%f35, %f36}, [%r28];
	ld.shared.v2.f32 	{%f37, %f38}, [%r28+32];
	mul.f32 	%f39, %f33, %f37;
	mul.f32 	%f40, %f34, %f38;
	sub.f32 	%f41, %f39, %f40;
	mul.f32 	%f42, %f33, %f38;
	fma.rn.f32 	%f43, %f34, %f37, %f42;
	add.f32 	%f44, %f35, %f41;
	add.f32 	%f45, %f36, %f43;
	st.shared.v2.f32 	[%r28], {%f44, %f45};
	sub.f32 	%f46, %f35, %f41;
	sub.f32 	%f47, %f36, %f43;
	st.shared.v2.f32 	[%r28+32], {%f46, %f47};
$L__BB0_7:
	setp.gt.u32 	%p5, %r2, 7;
	bar.sync 	0;
	@%p5 bra 	$L__BB0_9;
	mul.wide.u32 	%rd16, %r2, 4;
	mov.u64 	%rd17, TWIDDLE_16_COS;
	add.s64 	%rd18, %rd17, %rd16;
	ld.const.f32 	%f48, [%rd18];
	mov.u64 	%rd19, TWIDDLE_16_SIN;
	add.s64 	%rd20, %rd19, %rd16;
	ld.const.f32 	%f49, [%rd20];
	shl.b32 	%r29, %r2, 3;
	add.s32 	%r31, %r7, %r29;
	ld.shared.v2.f32 	{%f50, %f51}, [%r31];
	ld.shared.v2.f32 	{%f52, %f53}, [%r31+64];
	mul.f32 	%f54, %f48, %f52;
	mul.f32 	%f55, %f49, %f53;
	sub.f32 	%f56, %f54, %f55;
	mul.f32 	%f57, %f48, %f53;
	fma.rn.f32 	%f58, %f49, %f52, %f57;
	add.f32 	%f59, %f50, %f56;
	add.f32 	%f60, %f51, %f58;
	st.shared.v2.f32 	[%r31], {%f59, %f60};
	sub.f32 	%f61, %f50, %f56;
	sub.f32 	%f62, %f51, %f58;
	st.shared.v2.f32 	[%r31+64], {%f61, %f62};
$L__BB0_9:
	bar.sync 	0;
	shl.b32 	%r32, %r2, 3;
	add.s32 	%r34, %r7, %r32;
	ld.shared.v2.f32 	{%f63, %f64}, [%r34];
	cvta.to.global.u64 	%rd21, %rd2;
	add.s64 	%rd23, %rd21, %rd4;
	st.global.v2.f32 	[%rd23], {%f63, %f64};
$L__BB0_10:
	ret;

}


// ===== COMPILED SASS (sm_100) =====

	.target	sm_100

	.elftype	@"ET_EXEC"


//--------------------- .note.nv.tkinfo           --------------------------
	.section	.note.nv.tkinfo,"",@"SHT_NOTE"
	.sectionflags	@"SHF_NOTE_NV_TKINFO"
	.tkinfo
        /*0018*/ 	.word	0x00000002
        /*0030*/ 	.string	""
        /*0030*/ 	.string	"ptxas"
        /*0030*/ 	.string	"Cuda compilation tools, release 13.0, V13.0.88"
        /*0030*/ 	.string	"Build cuda_13.0.r13.0/compiler.36424714_0"
        /*0030*/ 	.string	"-arch sm_100 -m 64 "



//--------------------- .note.nv.cuinfo           --------------------------
	.section	.note.nv.cuinfo,"",@"SHT_NOTE"
	.sectionflags	@"SHF_NOTE_NV_CUINFO"
        /*0018*/ 	.short	0x0002
        /*001a*/ 	.short	0x0064
        /*001c*/ 	.short	0x0082
	.zero		2


//--------------------- .nv.info                  --------------------------
	.section	.nv.info,"",@"SHT_CUDA_INFO"
	.align	4


	//----- nvinfo : EIATTR_REGCOUNT
	.align		4
        /*0000*/ 	.byte	0x04, 0x2f
        /*0002*/ 	.short	(.L_3 - .L_2)
	.align		4
.L_2:
        /*0004*/ 	.word	index@(_Z21fft16_unrolled_kernelPK6float2PS_i)
        /*0008*/ 	.word	0x00000011


	//----- nvinfo : EIATTR_FRAME_SIZE
	.align		4
.L_3:
        /*000c*/ 	.byte	0x04, 0x11
        /*000e*/ 	.short	(.L_5 - .L_4)
	.align		4
.L_4:
        /*0010*/ 	.word	index@(_Z21fft16_unrolled_kernelPK6float2PS_i)
        /*0014*/ 	.word	0x00000000


	//----- nvinfo : EIATTR_MIN_STACK_SIZE
	.align		4
.L_5:
        /*0018*/ 	.byte	0x04, 0x12
        /*001a*/ 	.short	(.L_7 - .L_6)
	.align		4
.L_6:
        /*001c*/ 	.word	index@(_Z21fft16_unrolled_kernelPK6float2PS_i)
        /*0020*/ 	.word	0x00000000
.L_7:


//--------------------- .nv.compat                --------------------------
	.section	.nv.compat,"",@"SHT_CUDA_COMPAT_INFO"
	.align	4
        /*0000*/ 	.byte	0x02, 0x09, 0x00, 0x00, 0x02, 0x02, 0x01, 0x00, 0x02, 0x05, 0x05, 0x00, 0x03, 0x07, 0x01, 0x01
        /*0010*/ 	.byte	0x02, 0x03, 0x00, 0x00, 0x02, 0x06, 0x01, 0x00, 0x04, 0x0b, 0x08, 0x00, 0x09, 0x00, 0x00, 0x00
        /*0020*/ 	.byte	0x00, 0x00, 0x00, 0x00


//--------------------- .nv.info._Z21fft16_unrolled_kernelPK6float2PS_i --------------------------
	.section	.nv.info._Z21fft16_unrolled_kernelPK6float2PS_i,"",@"SHT_CUDA_INFO"
	.sectionflags	@""
	.align	4


	//----- nvinfo : EIATTR_CUDA_API_VERSION
	.align		4
        /*0000*/ 	.byte	0x04, 0x37
        /*0002*/ 	.short	(.L_9 - .L_8)
.L_8:
        /*0004*/ 	.word	0x00000082


	//----- nvinfo : EIATTR_KPARAM_INFO
	.align		4
.L_9:
        /*0008*/ 	.byte	0x04, 0x17
        /*000a*/ 	.short	(.L_11 - .L_10)
.L_10:
        /*000c*/ 	.word	0x00000000
        /*0010*/ 	.short	0x0002
        /*0012*/ 	.short	0x0010
        /*0014*/ 	.byte	0x00, 0xf0, 0x11, 0x00


	//----- nvinfo : EIATTR_KPARAM_INFO
	.align		4
.L_11:
        /*0018*/ 	.byte	0x04, 0x17
        /*001a*/ 	.short	(.L_13 - .L_12)
.L_12:
        /*001c*/ 	.word	0x00000000
        /*0020*/ 	.short	0x0001
        /*0022*/ 	.short	0x0008
        /*0024*/ 	.byte	0x00, 0xf5, 0x21, 0x00


	//----- nvinfo : EIATTR_KPARAM_INFO
	.align		4
.L_13:
        /*0028*/ 	.byte	0x04, 0x17
        /*002a*/ 	.short	(.L_15 - .L_14)
.L_14:
        /*002c*/ 	.word	0x00000000
        /*0030*/ 	.short	0x0000
        /*0032*/ 	.short	0x0000
        /*0034*/ 	.byte	0x00, 0xf5, 0x21, 0x00


	//----- nvinfo : EIATTR_SPARSE_MMA_MASK
	.align		4
.L_15:
        /*0038*/ 	.byte	0x03, 0x50
        /*003a*/ 	.short	0x0000


	//----- nvinfo : EIATTR_MAXREG_COUNT
	.align		4
        /*003c*/ 	.byte	0x03, 0x1b
        /*003e*/ 	.short	0x00ff


	//----- nvinfo : EIATTR_NUM_BARRIERS
	.align		4
        /*0040*/ 	.byte	0x02, 0x4c
        /*0042*/ 	.byte	0x01
	.zero		1


	//----- nvinfo : EIATTR_MERCURY_ISA_VERSION
	.align		4
        /*0044*/ 	.byte	0x03, 0x5f
        /*0046*/ 	.short	0x0101


	//----- nvinfo : EIATTR_VRC_CTA_INIT_COUNT
	.align		4
        /*0048*/ 	.byte	0x02, 0x4a
	.zero		1
	.zero		1


	//----- nvinfo : EIATTR_EXIT_INSTR_OFFSETS
	.align		4
        /*004c*/ 	.byte	0x04, 0x1c
        /*004e*/ 	.short	(.L_17 - .L_16)


	//   ....[0]....
.L_16:
        /*0050*/ 	.word	0x00000040


	//   ....[1]....
        /*0054*/ 	.word	0x00000740


	//----- nvinfo : EIATTR_CRS_STACK_SIZE
	.align		4
.L_17:
        /*0058*/ 	.byte	0x04, 0x1e
        /*005a*/ 	.short	(.L_19 - .L_18)
.L_18:
        /*005c*/ 	.word	0x00000000


	//----- nvinfo : EIATTR_CBANK_PARAM_SIZE
	.align		4
.L_19:
        /*0060*/ 	.byte	0x03, 0x19
        /*0062*/ 	.short	0x0014


	//----- nvinfo : EIATTR_PARAM_CBANK
	.align		4
        /*0064*/ 	.byte	0x04, 0x0a
        /*0066*/ 	.short	(.L_21 - .L_20)
	.align		4
.L_20:
        /*0068*/ 	.word	index@(.nv.constant0._Z21fft16_unrolled_kernelPK6float2PS_i)
        /*006c*/ 	.short	0x0380
        /*006e*/ 	.short	0x0014


	//----- nvinfo : EIATTR_SW_WAR
	.align		4
.L_21:
        /*0070*/ 	.byte	0x04, 0x36
        /*0072*/ 	.short	(.L_23 - .L_22)
.L_22:
        /*0074*/ 	.word	0x00000008
.L_23:


//--------------------- .nv.callgraph             --------------------------
	.section	.nv.callgraph,"",@"SHT_CUDA_CALLGRAPH"
	.align	4
	.sectionentsize	8
	.align		4
        /*0000*/ 	.word	0x00000000
	.align		4
        /*0004*/ 	.word	0xffffffff
	.align		4
        /*0008*/ 	.word	0x00000000
	.align		4
        /*000c*/ 	.word	0xfffffffe
	.align		4
        /*0010*/ 	.word	0x00000000
	.align		4
        /*0014*/ 	.word	0xfffffffd
	.align		4
        /*0018*/ 	.word	0x00000000
	.align		4
        /*001c*/ 	.word	0xfffffffc


//--------------------- .nv.constant3             --------------------------
	.section	.nv.constant3,"a",@progbits
	.align	4
.nv.constant3:
	.type		TWIDDLE_16_COS,@object
	.size		TWIDDLE_16_COS,(TWIDDLE_16_SIN - TWIDDLE_16_COS)
TWIDDLE_16_COS:
        /*0000*/ 	.byte	0x00, 0x00, 0x80, 0x3f, 0x66, 0x83, 0x6c, 0x3f, 0xf7, 0x04, 0x35, 0x3f, 0x07, 0xef, 0xc3, 0x3e
        /*0010*/ 	.byte	0x00, 0x00, 0x00, 0x00, 0x07, 0xef, 0xc3, 0xbe, 0xf7, 0x04, 0x35, 0xbf, 0x66, 0x83, 0x6c, 0xbf
	.type		TWIDDLE_16_SIN,@object
	.size		TWIDDLE_16_SIN,(.L_1 - TWIDDLE_16_SIN)
TWIDDLE_16_SIN:
        /*0020*/ 	.byte	0x00, 0x00, 0x00, 0x00, 0x07, 0xef, 0xc3, 0xbe, 0xf7, 0x04, 0x35, 0xbf, 0x66, 0x83, 0x6c, 0xbf
        /*0030*/ 	.byte	0x00, 0x00, 0x80, 0xbf, 0x66, 0x83, 0x6c, 0xbf, 0xf7, 0x04, 0x35, 0xbf, 0x07, 0xef, 0xc3, 0xbe
.L_1:


//--------------------- .text._Z21fft16_unrolled_kernelPK6float2PS_i --------------------------
	.section	.text._Z21fft16_unrolled_kernelPK6float2PS_i,"ax",@progbits
	.align	128
        .global         _Z21fft16_unrolled_kernelPK6float2PS_i
        .type           _Z21fft16_unrolled_kernelPK6float2PS_i,@function
        .size           _Z21fft16_unrolled_kernelPK6float2PS_i,(.L_x_9 - _Z21fft16_unrolled_kernelPK6float2PS_i)
        .other          _Z21fft16_unrolled_kernelPK6float2PS_i,@"STO_CUDA_ENTRY STV_DEFAULT"
_Z21fft16_unrolled_kernelPK6float2PS_i:
.text._Z21fft16_unrolled_kernelPK6float2PS_i:
[----:B------:R-:W-:Y:S01]  /*0000*/  LDC R1, c[0x0][0x37c] ;  /* 0x0000df00ff017b82 */ /* 0x000fe20000000800 */
[----:B------:R-:W0:Y:S01]  /*0010*/  S2R R3, SR_CTAID.X ;  /* 0x0000000000037919 */ /* 0x000e220000002500 */
[----:B------:R-:W0:Y:S02]  /*0020*/  LDCU UR4, c[0x0][0x390] ;  /* 0x00007200ff0477ac */ /* 0x000e240008000800 */
[----:B0-----:R-:W-:-:S13]  /*0030*/  ISETP.GE.AND P0, PT, R3, UR4, PT ;  /* 0x0000000403007c0c */ /* 0x001fda000bf06270 */
[----:B------:R-:W-:Y:S05]  /*0040*/  @P0 EXIT ;  /* 0x000000000000094d */ /* 0x000fea0003800000 */
[----:B------:R-:W0:Y:S01]  /*0050*/  S2R R2, SR_TID.X ;  /* 0x0000000000027919 */ /* 0x000e220000002100 */
[----:B------:R-:W1:Y:S01]  /*0060*/  LDC.64 R4, c[0x0][0x380] ;  /* 0x0000e000ff047b82 */ /* 0x000e620000000a00 */
[----:B------:R-:W2:Y:S01]  /*0070*/  LDCU.64 UR6, c[0x0][0x358] ;  /* 0x00006b00ff0677ac */ /* 0x000ea20008000a00 */
[----:B0-----:R-:W-:-:S05]  /*0080*/  LEA R0, R3, R2, 0x4 ;  /* 0x0000000203007211 */ /* 0x001fca00078e20ff */
[----:B-1----:R-:W-:-:S06]  /*0090*/  IMAD.WIDE.U32 R4, R0, 0x8, R4 ;  /* 0x0000000800047825 */ /* 0x002fcc00078e0004 */
[----:B--2---:R-:W2:Y:S01]  /*00a0*/  LDG.E.64.CONSTANT R4, desc[UR6][R4.64] ;  /* 0x0000000604047981 */ /* 0x004ea2000c1e9b00 */
[----:B------:R-:W0:Y:S01]  /*00b0*/  S2UR UR5, SR_CgaCtaId ;  /* 0x00000000000579c3 */ /* 0x000e220000008800 */
[C---:B------:R-:W-:Y:S01]  /*00c0*/  SHF.L.U32 R6, R2.reuse, 0x3, RZ ;  /* 0x0000000302067819 */ /* 0x040fe200000006ff */
[----:B------:R-:W-:Y:S01]  /*00d0*/  UMOV UR4, 0x400 ;  /* 0x0000040000047882 */ /* 0x000fe20000000000 */
[C---:B------:R-:W-:Y:S01]  /*00e0*/  SHF.L.U32 R3, R2.reuse, 0x1, RZ ;  /* 0x0000000102037819 */ /* 0x040fe200000006ff */
[----:B------:R-:W-:Y:S01]  /*00f0*/  BSSY.RECONVERGENT B0, `(.L_x_0) ;  /* 0x000001c000007945 */ /* 0x000fe20003800200 */
[----:B------:R-:W-:Y:S02]  /*0100*/  LOP3.LUT R7, R2, 0xffff, RZ, 0xc0, !PT ;  /* 0x0000ffff02077812 */ /* 0x000fe400078ec0ff */
[----:B------:R-:W-:Y:S02]  /*0110*/  LOP3.LUT R6, R6, 0x8, RZ, 0xc0, !PT ;  /* 0x0000000806067812 */ /* 0x000fe400078ec0ff */
[----:B------:R-:W-:-:S02]  /*0120*/  SHF.R.U32.HI R7, RZ, 0x1, R7 ;  /* 0x00000001ff077819 */ /* 0x000fc40000011607 */
[----:B------:R-:W-:Y:S02]  /*0130*/  LOP3.LUT R6, R6, 0x4, R3, 0xf8, !PT ;  /* 0x0000000406067812 */ /* 0x000fe400078ef803 */
[----:B------:R-:W-:Y:S02]  /*0140*/  ISETP.GT.U32.AND P0, PT, R2, 0x7, PT ;  /* 0x000000070200780c */ /* 0x000fe40003f04070 */
[----:B------:R-:W-:Y:S02]  /*0150*/  LOP3.LUT R7, R6, 0x2, R7, 0xf8, !PT ;  /* 0x0000000206077812 */ /* 0x000fe400078ef807 */
[----:B------:R-:W-:-:S04]  /*0160*/  LOP3.LUT R6, R2, 0x8, RZ, 0xc0, !PT ;  /* 0x0000000802067812 */ /* 0x000fc800078ec0ff */
[----:B------:R-:W-:Y:S01]  /*0170*/  LEA.HI R6, R6, R7, RZ, 0x1d ;  /* 0x0000000706067211 */ /* 0x000fe200078fe8ff */
[----:B0-----:R-:W-:-:S06]  /*0180*/  ULEA UR4, UR5, UR4, 0x18 ;  /* 0x0000000405047291 */ /* 0x001fcc000f8ec0ff */
[----:B------:R-:W-:Y:S02]  /*0190*/  LEA R6, R6, UR4, 0x3 ;  /* 0x0000000406067c11 */ /* 0x000fe4000f8e18ff */
[----:B------:R-:W-:-:S03]  /*01a0*/  LEA R12, R2, UR4, 0x3 ;  /* 0x00000004020c7c11 */ /* 0x000fc6000f8e18ff */
[----:B--2---:R0:W-:Y:S01]  /*01b0*/  STS.64 [R6], R4 ;  /* 0x0000000406007388 */ /* 0x0041e20000000a00 */
[----:B------:R-:W-:Y:S06]  /*01c0*/  BAR.SYNC.DEFER_BLOCKING 0x0 ;  /* 0x0000000000007b1d */ /* 0x000fec0000010000 */
[----:B------:R-:W-:Y:S05]  /*01d0*/  @P0 BRA `(.L_x_1) ;  /* 0x0000000000340947 */ /* 0x000fea0003800000 */
[----:B------:R-:W-:Y:S01]  /*01e0*/  LEA R13, R2, UR4, 0x4 ;  /* 0x00000004020d7c11 */ /* 0x000fe2000f8e20ff */
[----:B------:R-:W1:Y:S04]  /*01f0*/  LDCU UR5, c[0x3][0x20] ;  /* 0x00c00400ff0577ac */ /* 0x000e680008000800 */
[----:B0-----:R-:W1:Y:S01]  /*0200*/  LDS.128 R4, [R13] ;  /* 0x000000000d047984 */ /* 0x001e620000000c00 */
[----:B------:R-:W0:Y:S01]  /*0210*/  LDCU UR8, c[0x3][URZ] ;  /* 0x00c00000ff0877ac */ /* 0x000e220008000800 */
[C---:B-1----:R-:W-:Y:S01]  /*0220*/  FMUL R9, R7.reuse, UR5 ;  /* 0x0000000507097c20 */ /* 0x042fe20008400000 */
[----:B0-----:R-:W-:-:S03]  /*0230*/  FMUL R7, R7, UR8 ;  /* 0x0000000807077c20 */ /* 0x001fc60008400000 */
[C---:B------:R-:W-:Y:S01]  /*0240*/  FFMA R9, R6.reuse, UR8, -R9 ;  /* 0x0000000806097c23 */ /* 0x040fe20008000809 */
[----:B------:R-:W-:-:S03]  /*0250*/  FFMA R6, R6, UR5, R7 ;  /* 0x0000000506067c23 */ /* 0x000fc60008000007 */
[C-C-:B------:R-:W-:Y:S01]  /*0260*/  FADD R8, R4.reuse, R9.reuse ;  /* 0x0000000904087221 */ /* 0x140fe20000000000 */
[----:B------:R-:W-:Y:S01]  /*0270*/  FADD R10, R4, -R9 ;  /* 0x80000009040a7221 */ /* 0x000fe20000000000 */
[C-C-:B------:R-:W-:Y:S01]  /*0280*/  FADD R9, R5.reuse, R6.reuse ;  /* 0x0000000605097221 */ /* 0x140fe20000000000 */
[----:B------:R-:W-:-:S05]  /*0290*/  FADD R11, R5, -R6 ;  /* 0x80000006050b7221 */ /* 0x000fca0000000000 */
[----:B------:R1:W-:Y:S02]  /*02a0*/  STS.128 [R13], R8 ;  /* 0x000000080d007388 */ /* 0x0003e40000000c00 */
.L_x_1:
[----:B------:R-:W-:Y:S05]  /*02b0*/  BSYNC.RECONVERGENT B0 ;  /* 0x0000000000007941 */ /* 0x000fea0003800200 */
.L_x_0:
[----:B------:R-:W-:Y:S06]  /*02c0*/  BAR.SYNC.DEFER_BLOCKING 0x0 ;  /* 0x0000000000007b1d */ /* 0x000fec0000010000 */
[----:B------:R-:W-:Y:S04]  /*02d0*/  BSSY.RECONVERGENT B0, `(.L_x_2) ;  /* 0x0000016000007945 */ /* 0x000fe80003800200 */
[----:B------:R-:W-:Y:S05]  /*02e0*/  @P0 BRA `(.L_x_3) ;  /* 0x0000000000500947 */ /* 0x000fea0003800000 */
[----:B0-----:R-:W-:Y:S02]  /*02f0*/  SHF.L.U32 R4, R2, 0x2, RZ ;  /* 0x0000000202047819 */ /* 0x001fe400000006ff */
[----:B------:R-:W-:Y:S02]  /*0300*/  LOP3.LUT R5, R3, 0xc, RZ, 0xc0, !PT ;  /* 0x0000000c03057812 */ /* 0x000fe400078ec0ff */
[----:B------:R-:W-:Y:S02]  /*0310*/  LOP3.LUT R4, R4, 0x4, RZ, 0xc0, !PT ;  /* 0x0000000404047812 */ /* 0x000fe400078ec0ff */
[----:B------:R-:W-:Y:S02]  /*0320*/  LOP3.LUT R5, R5, 0x1, R2, 0xf8, !PT ;  /* 0x0000000105057812 */ /* 0x000fe400078ef802 */
[----:B------:R-:W-:Y:S02]  /*0330*/  SHF.L.U32 R4, R4, 0x2, RZ ;  /* 0x0000000204047819 */ /* 0x000fe400000006ff */
[----:B------:R-:W-:-:S02]  /*0340*/  LEA R5, R5, UR4, 0x3 ;  /* 0x0000000405057c11 */ /* 0x000fc4000f8e18ff */
[----:B------:R-:W0:Y:S03]  /*0350*/  LDC R6, c[0x3][R4] ;  /* 0x00c0000004067b82 */ /* 0x000e260000000800 */
[----:B-1----:R-:W0:Y:S04]  /*0360*/  LDS.64 R10, [R5+0x10] ;  /* 0x00001000050a7984 */ /* 0x002e280000000a00 */
[----:B------:R-:W1:Y:S01]  /*0370*/  LDS.64 R8, [R5] ;  /* 0x0000000005087984 */ /* 0x000e620000000a00 */
[----:B------:R-:W2:Y:S01]  /*0380*/  LDC R7, c[0x3][R4+0x20] ;  /* 0x00c0080004077b82 */ /* 0x000ea20000000800 */
[-C--:B0-----:R-:W-:Y:S01]  /*0390*/  FMUL R14, R6, R11.reuse ;  /* 0x0000000b060e7220 */ /* 0x081fe20000400000 */
[----:B--2---:R-:W-:-:S03]  /*03a0*/  FMUL R11, R7, R11 ;  /* 0x0000000b070b7220 */ /* 0x004fc60000400000 */
[-C--:B------:R-:W-:Y:S01]  /*03b0*/  FFMA R14, R7, R10.reuse, R14 ;  /* 0x0000000a070e7223 */ /* 0x080fe2000000000e */
[----:B------:R-:W-:-:S03]  /*03c0*/  FFMA R11, R6, R10, -R11 ;  /* 0x0000000a060b7223 */ /* 0x000fc6000000080b */
[C-C-:B-1----:R-:W-:Y:S01]  /*03d0*/  FADD R7, R9.reuse, R14.reuse ;  /* 0x0000000e09077221 */ /* 0x142fe20000000000 */
[----:B------:R-:W-:Y:S01]  /*03e0*/  FADD R9, R9, -R14 ;  /* 0x8000000e09097221 */ /* 0x000fe20000000000 */
[C-C-:B------:R-:W-:Y:S01]  /*03f0*/  FADD R6, R8.reuse, R11.reuse ;  /* 0x0000000b08067221 */ /* 0x140fe20000000000 */
[----:B------:R-:W-:-:S04]  /*0400*/  FADD R8, R8, -R11 ;  /* 0x8000000b08087221 */ /* 0x000fc80000000000 */
[----:B------:R2:W-:Y:S04]  /*0410*/  STS.64 [R5], R6 ;  /* 0x0000000605007388 */ /* 0x0005e80000000a00 */
[----:B------:R2:W-:Y:S02]  /*0420*/  STS.64 [R5+0x10], R8 ;  /* 0x0000100805007388 */ /* 0x0005e40000000a00 */
.L_x_3:
[----:B------:R-:W-:Y:S05]  /*0430*/  BSYNC.RECONVERGENT B0 ;  /* 0x0000000000007941 */ /* 0x000fea0003800200 */
.L_x_2:
[----:B------:R-:W-:Y:S06]  /*0440*/  BAR.SYNC.DEFER_BLOCKING 0x0 ;  /* 0x0000000000007b1d */ /* 0x000fec0000010000 */
[----:B------:R-:W-:Y:S04]  /*0450*/  BSSY.RECONVERGENT B0, `(.L_x_4) ;  /* 0x0000015000007945 */ /* 0x000fe80003800200 */
[----:B------:R-:W-:Y:S05]  /*0460*/  @P0 BRA `(.L_x_5) ;  /* 0x00000000004c0947 */ /* 0x000fea0003800000 */
[C---:B0-----:R-:W-:Y:S02]  /*0470*/  LOP3.LUT R4, R3.reuse, 0x6, RZ, 0xc0, !PT ;  /* 0x0000000603047812 */ /* 0x041fe400078ec0ff */
[----:B------:R-:W-:Y:S02]  /*0480*/  LOP3.LUT R3, R3, 0x8, RZ, 0xc0, !PT ;  /* 0x0000000803037812 */ /* 0x000fe400078ec0ff */
[----:B------:R-:W-:Y:S02]  /*0490*/  SHF.L.U32 R4, R4, 0x2, RZ ;  /* 0x0000000204047819 */ /* 0x000fe400000006ff */
[----:B------:R-:W-:Y:S02]  /*04a0*/  LOP3.LUT R3, R3, 0x3, R2, 0xf8, !PT ;  /* 0x0000000303037812 */ /* 0x000fe400078ef802 */
[----:B--2---:R-:W0:Y:S02]  /*04b0*/  LDC R5, c[0x3][R4] ;  /* 0x00c0000004057b82 */ /* 0x004e240000000800 */
[----:B------:R-:W-:-:S05]  /*04c0*/  LEA R3, R3, UR4, 0x3 ;  /* 0x0000000403037c11 */ /* 0x000fca000f8e18ff */
[----:B-1----:R-:W0:Y:S01]  /*04d0*/  LDS.64 R10, [R3+0x20] ;  /* 0x00002000030a7984 */ /* 0x002e220000000a00 */
[----:B------:R-:W1:Y:S03]  /*04e0*/  LDC R6, c[0x3][R4+0x20] ;  /* 0x00c0080004067b82 */ /* 0x000e660000000800 */
[----:B------:R-:W2:Y:S01]  /*04f0*/  LDS.64 R8, [R3] ;  /* 0x0000000003087984 */ /* 0x000ea20000000a00 */
[-C--:B0-----:R-:W-:Y:S01]  /*0500*/  FMUL R7, R5, R11.reuse ;  /* 0x0000000b05077220 */ /* 0x081fe20000400000 */
[----:B-1----:R-:W-:-:S03]  /*0510*/  FMUL R14, R6, R11 ;  /* 0x0000000b060e7220 */ /* 0x002fc60000400000 */
[-C--:B------:R-:W-:Y:S01]  /*0520*/  FFMA R6, R6, R10.reuse, R7 ;  /* 0x0000000a06067223 */ /* 0x080fe20000000007 */
[----:B------:R-:W-:-:S03]  /*0530*/  FFMA R5, R5, R10, -R14 ;  /* 0x0000000a05057223 */ /* 0x000fc6000000080e */
[C-C-:B--2---:R-:W-:Y:S01]  /*0540*/  FADD R7, R9.reuse, R6.reuse ;  /* 0x0000000609077221 */ /* 0x144fe20000000000 */
[----:B------:R-:W-:Y:S01]  /*0550*/  FADD R9, R9, -R6 ;  /* 0x8000000609097221 */ /* 0x000fe20000000000 */
[C-C-:B------:R-:W-:Y:S01]  /*0560*/  FADD R6, R8.reuse, R5.reuse ;  /* 0x0000000508067221 */ /* 0x140fe20000000000 */
[----:B------:R-:W-:-:S04]  /*0570*/  FADD R8, R8, -R5 ;  /* 0x8000000508087221 */ /* 0x000fc80000000000 */
[----:B------:R3:W-:Y:S04]  /*0580*/  STS.64 [R3], R6 ;  /* 0x0000000603007388 */ /* 0x0007e80000000a00 */
[----:B------:R3:W-:Y:S02]  /*0590*/  STS.64 [R3+0x20], R8 ;  /* 0x0000200803007388 */ /* 0x0007e40000000a00 */
.L_x_5:
[----:B------:R-:W-:Y:S05]  /*05a0*/  BSYNC.RECONVERGENT B0 ;  /* 0x0000000000007941 */ /* 0x000fea0003800200 */
.L_x_4:
[----:B------:R-:W-:Y:S06]  /*05b0*/  BAR.SYNC.DEFER_BLOCKING 0x0 ;  /* 0x0000000000007b1d */ /* 0x000fec0000010000 */
[----:B------:R-:W-:Y:S04]  /*05c0*/  BSSY.RECONVERGENT B0, `(.L_x_6) ;  /* 0x0000012000007945 */ /* 0x000fe80003800200 */
[----:B------:R-:W-:Y:S05]  /*05d0*/  @P0 BRA `(.L_x_7) ;  /* 0x0000000000400947 */ /* 0x000fea0003800000 */
[C---:B---3--:R-:W-:Y:S02]  /*05e0*/  SHF.L.U32 R3, R2.reuse, 0x2, RZ ;  /* 0x0000000202037819 */ /* 0x048fe400000006ff */
[----:B------:R-:W-:Y:S02]  /*05f0*/  LEA R2, R2, UR4, 0x3 ;  /* 0x0000000402027c11 */ /* 0x000fe4000f8e18ff */
[----:B0-----:R-:W0:Y:S03]  /*0600*/  LDC R4, c[0x3][R3] ;  /* 0x00c0000003047b82 */ /* 0x001e260000000800 */
[----:B-12---:R-:W0:Y:S04]  /*0610*/  LDS.64 R8, [R2+0x40] ;  /* 0x0000400002087984 */ /* 0x006e280000000a00 */
        /* <DEDUP_REMOVED lines=12> */
.L_x_7:
[----:B------:R-:W-:Y:S05]  /*06e0*/  BSYNC.RECONVERGENT B0 ;  /* 0x0000000000007941 */ /* 0x000fea0003800200 */
.L_x_6:
[----:B------:R-:W-:Y:S08]  /*06f0*/  BAR.SYNC.DEFER_BLOCKING 0x0 ;  /* 0x0000000000007b1d */ /* 0x000ff00000010000 */
[----:B---34-:R-:W3:Y:S01]  /*0700*/  LDC.64 R2, c[0x0][0x388] ;  /* 0x0000e200ff027b82 */ /* 0x018ee20000000a00 */
[----:B-1----:R-:W1:Y:S01]  /*0710*/  LDS.64 R12, [R12] ;  /* 0x000000000c0c7984 */ /* 0x002e620000000a00 */
[----:B---3--:R-:W-:-:S05]  /*0720*/  IMAD.WIDE.U32 R2, R0, 0x8, R2 ;  /* 0x0000000800027825 */ /* 0x008fca00078e0002 */
[----:B-1----:R-:W-:Y:S01]  /*0730*/  STG.E.64 desc[UR6][R2.64], R12 ;  /* 0x0000000c02007986 */ /* 0x002fe2000c101b06 */
[----:B------:R-:W-:Y:S05]  /*0740*/  EXIT ;  /* 0x000000000000794d */ /* 0x000fea0003800000 */
.L_x_8:
[----:B------:R-:W-:-:S00]  /*0750*/  BRA `(.L_x_8) ;  /* 0xfffffffc00fc7947 */ /* 0x000fc0000383ffff */
[----:B------:R-:W-:-:S00]  /*0760*/  NOP ;  /* 0x0000000000007918 */ /* 0x000fc00000000000 */
        /* <DEDUP_REMOVED lines=9> */
.L_x_9:


//--------------------- .nv.shared._Z21fft16_unrolled_kernelPK6float2PS_i --------------------------
	.section	.nv.shared._Z21fft16_unrolled_kernelPK6float2PS_i,"aw",@nobits
	.sectionflags	@""
	.align	8
.nv.shared._Z21fft16_unrolled_kernelPK6float2PS_i:
	.zero		1152


//--------------------- .nv.shared.reserved.0     --------------------------
	.section	.nv.shared.reserved.0,"aw",@nobits
	.weak		__nv_reservedSMEM_offset_0_alias
	.size		__nv_reservedSMEM_offset_0_alias, 0, 64
	.other		__nv_reservedSMEM_offset_0_alias,@"STO_CUDA_RESERVED_SHARED STV_DEFAULT"
__nv_reservedSMEM_offset_0_alias:
	.zero		0
	.zero		64


//--------------------- .nv.constant0._Z21fft16_unrolled_kernelPK6float2PS_i --------------------------
	.section	.nv.constant0._Z21fft16_unrolled_kernelPK6float2PS_i,"a",@progbits
	.sectionflags	@""
	.align	4
.nv.constant0._Z21fft16_unrolled_kernelPK6float2PS_i:
	.zero		916


//--------------------- SYMBOLS --------------------------

	.type		.nv.reservedSmem.offset0,@object
	.size		.nv.reservedSmem.offset0,0x4
	.type		.nv.reservedSmem.cap,@object
	.size		.nv.reservedSmem.cap,0x4
